//
// Generated by NVIDIA NVVM Compiler
//
// Compiler Build ID: CL-36424714
// Cuda compilation tools, release 13.0, V13.0.88
// Based on NVVM 20.0.0
//

.version 9.0
.target sm_100
.address_size 64

	// .globl	_Z6matMulPfS_S_ii

.visible .entry _Z6matMulPfS_S_ii(
	.param .u64 .ptr .align 1 _Z6matMulPfS_S_ii_param_0,
	.param .u64 .ptr .align 1 _Z6matMulPfS_S_ii_param_1,
	.param .u64 .ptr .align 1 _Z6matMulPfS_S_ii_param_2,
	.param .u32 _Z6matMulPfS_S_ii_param_3,
	.param .u32 _Z6matMulPfS_S_ii_param_4
)
{
	.reg .pred 	%p<10>;
	.reg .b32 	%r<42>;
	.reg .b32 	%f<68>;
	.reg .b64 	%rd<53>;

	ld.param.u64 	%rd11, [_Z6matMulPfS_S_ii_param_1];
	ld.param.u64 	%rd12, [_Z6matMulPfS_S_ii_param_2];
	ld.param.u32 	%r19, [_Z6matMulPfS_S_ii_param_3];
	ld.param.u32 	%r20, [_Z6matMulPfS_S_ii_param_4];
	cvta.to.global.u64 	%rd1, %rd12;
	cvta.to.global.u64 	%rd2, %rd11;
	mov.u32 	%r21, %ctaid.x;
	mov.u32 	%r22, %tid.x;
	mad.lo.s32 	%r1, %r20, %r21, %r22;
	mov.u32 	%r23, %ctaid.y;
	mov.u32 	%r24, %tid.y;
	mad.lo.s32 	%r2, %r20, %r23, %r24;
	setp.lt.s32 	%p1, %r19, 1;
	mov.f32 	%f67, 0f00000000;
	@%p1 bra 	$L__BB0_12;
	mul.lo.s32 	%r3, %r1, %r19;
	and.b32  	%r4, %r19, 7;
	setp.lt.u32 	%p2, %r19, 8;
	mov.f32 	%f67, 0f00000000;
	mov.b32 	%r40, 0;
	@%p2 bra 	$L__BB0_4;
	and.b32  	%r26, %r19, 2147483640;
	neg.s32 	%r38, %r26;
	mul.wide.u32 	%rd13, %r19, 4;
	add.s64 	%rd3, %rd1, %rd13;
	mul.wide.u32 	%rd14, %r19, 8;
	add.s64 	%rd4, %rd1, %rd14;
	mul.wide.u32 	%rd15, %r19, 12;
	add.s64 	%rd5, %rd1, %rd15;
	mul.wide.u32 	%rd16, %r19, 16;
	add.s64 	%rd6, %rd1, %rd16;
	mul.wide.u32 	%rd17, %r19, 20;
	add.s64 	%rd7, %rd1, %rd17;
	mul.wide.u32 	%rd18, %r19, 24;
	add.s64 	%rd8, %rd1, %rd18;
	mul.wide.u32 	%rd19, %r19, 28;
	add.s64 	%rd9, %rd1, %rd19;
	mov.f32 	%f67, 0f00000000;
	mov.u32 	%r36, %r3;
	mov.u32 	%r37, %r2;
$L__BB0_3:
	.pragma "nounroll";
	and.b32  	%r40, %r19, 2147483640;
	mul.wide.s32 	%rd20, %r37, 4;
	add.s64 	%rd21, %rd3, %rd20;
	add.s64 	%rd22, %rd4, %rd20;
	add.s64 	%rd23, %rd5, %rd20;
	add.s64 	%rd24, %rd6, %rd20;
	add.s64 	%rd25, %rd7, %rd20;
	add.s64 	%rd26, %rd8, %rd20;
	add.s64 	%rd27, %rd9, %rd20;
	add.s64 	%rd28, %rd1, %rd20;
	mul.wide.s32 	%rd29, %r36, 4;
	add.s64 	%rd30, %rd2, %rd29;
	ld.global.f32 	%f17, [%rd30];
	ld.global.f32 	%f18, [%rd28];
	fma.rn.f32 	%f19, %f17, %f18, %f67;
	ld.global.f32 	%f20, [%rd30+4];
	ld.global.f32 	%f21, [%rd21];
	fma.rn.f32 	%f22, %f20, %f21, %f19;
	ld.global.f32 	%f23, [%rd30+8];
	ld.global.f32 	%f24, [%rd22];
	fma.rn.f32 	%f25, %f23, %f24, %f22;
	ld.global.f32 	%f26, [%rd30+12];
	ld.global.f32 	%f27, [%rd23];
	fma.rn.f32 	%f28, %f26, %f27, %f25;
	ld.global.f32 	%f29, [%rd30+16];
	ld.global.f32 	%f30, [%rd24];
	fma.rn.f32 	%f31, %f29, %f30, %f28;
	ld.global.f32 	%f32, [%rd30+20];
	ld.global.f32 	%f33, [%rd25];
	fma.rn.f32 	%f34, %f32, %f33, %f31;
	ld.global.f32 	%f35, [%rd30+24];
	ld.global.f32 	%f36, [%rd26];
	fma.rn.f32 	%f37, %f35, %f36, %f34;
	ld.global.f32 	%f38, [%rd30+28];
	ld.global.f32 	%f39, [%rd27];
	fma.rn.f32 	%f67, %f38, %f39, %f37;
	add.s32 	%r38, %r38, 8;
	shl.b32 	%r27, %r19, 3;
	add.s32 	%r37, %r37, %r27;
	add.s32 	%r36, %r36, 8;
	setp.ne.s32 	%p3, %r38, 0;
	@%p3 bra 	$L__BB0_3;
$L__BB0_4:
	setp.eq.s32 	%p4, %r4, 0;
	@%p4 bra 	$L__BB0_12;
	and.b32  	%r14, %r19, 3;
	setp.lt.u32 	%p5, %r4, 4;
	@%p5 bra 	$L__BB0_7;
	add.s32 	%r28, %r40, %r3;
	mul.wide.s32 	%rd31, %r28, 4;
	add.s64 	%rd32, %rd2, %rd31;
	ld.global.f32 	%f41, [%rd32];
	mad.lo.s32 	%r29, %r40, %r19, %r2;
	mul.wide.s32 	%rd33, %r29, 4;
	add.s64 	%rd34, %rd1, %rd33;
	ld.global.f32 	%f42, [%rd34];
	fma.rn.f32 	%f43, %f41, %f42, %f67;
	ld.global.f32 	%f44, [%rd32+4];
	mul.wide.u32 	%rd35, %r19, 4;
	add.s64 	%rd36, %rd34, %rd35;
	ld.global.f32 	%f45, [%rd36];
	fma.rn.f32 	%f46, %f44, %f45, %f43;
	ld.global.f32 	%f47, [%rd32+8];
	add.s64 	%rd37, %rd36, %rd35;
	ld.global.f32 	%f48, [%rd37];
	fma.rn.f32 	%f49, %f47, %f48, %f46;
	ld.global.f32 	%f50, [%rd32+12];
	add.s64 	%rd38, %rd37, %rd35;
	ld.global.f32 	%f51, [%rd38];
	fma.rn.f32 	%f67, %f50, %f51, %f49;
	add.s32 	%r40, %r40, 4;
$L__BB0_7:
	setp.eq.s32 	%p6, %r14, 0;
	@%p6 bra 	$L__BB0_12;
	setp.eq.s32 	%p7, %r14, 1;
	@%p7 bra 	$L__BB0_10;
	add.s32 	%r30, %r40, %r3;
	mul.wide.s32 	%rd39, %r30, 4;
	add.s64 	%rd40, %rd2, %rd39;
	ld.global.f32 	%f53, [%rd40];
	mad.lo.s32 	%r31, %r40, %r19, %r2;
	mul.wide.s32 	%rd41, %r31, 4;
	add.s64 	%rd42, %rd1, %rd41;
	ld.global.f32 	%f54, [%rd42];
	fma.rn.f32 	%f55, %f53, %f54, %f67;
	ld.global.f32 	%f56, [%rd40+4];
	mul.wide.u32 	%rd43, %r19, 4;
	add.s64 	%rd44, %rd42, %rd43;
	ld.global.f32 	%f57, [%rd44];
	fma.rn.f32 	%f67, %f56, %f57, %f55;
	add.s32 	%r40, %r40, 2;
$L__BB0_10:
	and.b32  	%r32, %r19, 1;
	setp.eq.b32 	%p8, %r32, 1;
	not.pred 	%p9, %p8;
	@%p9 bra 	$L__BB0_12;
	add.s32 	%r33, %r40, %r3;
	mul.wide.s32 	%rd45, %r33, 4;
	add.s64 	%rd46, %rd2, %rd45;
	ld.global.f32 	%f58, [%rd46];
	mad.lo.s32 	%r34, %r40, %r19, %r2;
	mul.wide.s32 	%rd47, %r34, 4;
	add.s64 	%rd48, %rd1, %rd47;
	ld.global.f32 	%f59, [%rd48];
	fma.rn.f32 	%f67, %f58, %f59, %f67;
$L__BB0_12:
	ld.param.u64 	%rd52, [_Z6matMulPfS_S_ii_param_0];
	cvta.to.global.u64 	%rd49, %rd52;
	mad.lo.s32 	%r35, %r1, %r19, %r2;
	mul.wide.s32 	%rd50, %r35, 4;
	add.s64 	%rd51, %rd49, %rd50;
	st.global.f32 	[%rd51], %f67;
	ret;

}


// ===== COMPILED SASS (sm_100) =====

	.target	sm_100

	.elftype	@"ET_EXEC"


//--------------------- .note.nv.tkinfo           --------------------------
	.section	.note.nv.tkinfo,"",@"SHT_NOTE"
	.sectionflags	@"SHF_NOTE_NV_TKINFO"
	.tkinfo
        /*0018*/ 	.word	0x00000002
        /*0030*/ 	.string	""
        /*0030*/ 	.string	"ptxas"
        /*0030*/ 	.string	"Cuda compilation tools, release 13.0, V13.0.88"
        /*0030*/ 	.string	"Build cuda_13.0.r13.0/compiler.36424714_0"
        /*0030*/ 	.string	"-arch sm_100 -m 64 "



//--------------------- .note.nv.cuinfo           --------------------------
	.section	.note.nv.cuinfo,"",@"SHT_NOTE"
	.sectionflags	@"SHF_NOTE_NV_CUINFO"
        /*0018*/ 	.short	0x0002
        /*001a*/ 	.short	0x0064
        /*001c*/ 	.short	0x0082
	.zero		2


//--------------------- .nv.info                  --------------------------
	.section	.nv.info,"",@"SHT_CUDA_INFO"
	.align	4


	//----- nvinfo : EIATTR_REGCOUNT
	.align		4
        /*0000*/ 	.byte	0x04, 0x2f
        /*0002*/ 	.short	(.L_1 - .L_0)
	.align		4
.L_0:
        /*0004*/ 	.word	index@(_Z6matMulPfS_S_ii)
        /*0008*/ 	.word	0x0000001f


	//----- nvinfo : EIATTR_FRAME_SIZE
	.align		4
.L_1:
        /*000c*/ 	.byte	0x04, 0x11
        /*000e*/ 	.short	(.L_3 - .L_2)
	.align		4
.L_2:
        /*0010*/ 	.word	index@(_Z6matMulPfS_S_ii)
        /*0014*/ 	.word	0x00000000


	//----- nvinfo : EIATTR_MIN_STACK_SIZE
	.align		4
.L_3:
        /*0018*/ 	.byte	0x04, 0x12
        /*001a*/ 	.short	(.L_5 - .L_4)
	.align		4
.L_4:
        /*001c*/ 	.word	index@(_Z6matMulPfS_S_ii)
        /*0020*/ 	.word	0x00000000
.L_5:


//--------------------- .nv.compat                --------------------------
	.section	.nv.compat,"",@"SHT_CUDA_COMPAT_INFO"
	.align	4
        /*0000*/ 	.byte	0x02, 0x09, 0x00, 0x00, 0x02, 0x02, 0x01, 0x00, 0x02, 0x05, 0x05, 0x00, 0x03, 0x07, 0x01, 0x01
        /*0010*/ 	.byte	0x02, 0x03, 0x00, 0x00, 0x02, 0x06, 0x01, 0x00, 0x04, 0x0b, 0x08, 0x00, 0x09, 0x00, 0x00, 0x00
        /*0020*/ 	.byte	0x00, 0x00, 0x00, 0x00


//--------------------- .nv.info._Z6matMulPfS_S_ii --------------------------
	.section	.nv.info._Z6matMulPfS_S_ii,"",@"SHT_CUDA_INFO"
	.sectionflags	@""
	.align	4


	//----- nvinfo : EIATTR_CUDA_API_VERSION
	.align		4
        /*0000*/ 	.byte	0x04, 0x37
        /*0002*/ 	.short	(.L_7 - .L_6)
.L_6:
        /*0004*/ 	.word	0x00000082


	//----- nvinfo : EIATTR_KPARAM_INFO
	.align		4
.L_7:
        /*0008*/ 	.byte	0x04, 0x17
        /*000a*/ 	.short	(.L_9 - .L_8)
.L_8:
        /*000c*/ 	.word	0x00000000
        /*0010*/ 	.short	0x0004
        /*0012*/ 	.short	0x001c
        /*0014*/ 	.byte	0x00, 0xf0, 0x11, 0x00


	//----- nvinfo : EIATTR_KPARAM_INFO
	.align		4
.L_9:
        /*0018*/ 	.byte	0x04, 0x17
        /*001a*/ 	.short	(.L_11 - .L_10)
.L_10:
        /*001c*/ 	.word	0x00000000
        /*0020*/ 	.short	0x0003
        /*0022*/ 	.short	0x0018
        /*0024*/ 	.byte	0x00, 0xf0, 0x11, 0x00


	//----- nvinfo : EIATTR_KPARAM_INFO
	.align		4
.L_11:
        /*0028*/ 	.byte	0x04, 0x17
        /*002a*/ 	.short	(.L_13 - .L_12)
.L_12:
        /*002c*/ 	.word	0x00000000
        /*0030*/ 	.short	0x0002
        /*0032*/ 	.short	0x0010
        /*0034*/ 	.byte	0x00, 0xf5, 0x21, 0x00


	//----- nvinfo : EIATTR_KPARAM_INFO
	.align		4
.L_13:
        /*0038*/ 	.byte	0x04, 0x17
        /*003a*/ 	.short	(.L_15 - .L_14)
.L_14:
        /*003c*/ 	.word	0x00000000
        /*0040*/ 	.short	0x0001
        /*0042*/ 	.short	0x0008
        /*0044*/ 	.byte	0x00, 0xf5, 0x21, 0x00


	//----- nvinfo : EIATTR_KPARAM_INFO
	.align		4
.L_15:
        /*0048*/ 	.byte	0x04, 0x17
        /*004a*/ 	.short	(.L_17 - .L_16)
.L_16:
        /*004c*/ 	.word	0x00000000
        /*0050*/ 	.short	0x0000
        /*0052*/ 	.short	0x0000
        /*0054*/ 	.byte	0x00, 0xf5, 0x21, 0x00


	//----- nvinfo : EIATTR_SPARSE_MMA_MASK
	.align		4
.L_17:
        /*0058*/ 	.byte	0x03, 0x50
        /*005a*/ 	.short	0x0000


	//----- nvinfo : EIATTR_MAXREG_COUNT
	.align		4
        /*005c*/ 	.byte	0x03, 0x1b
        /*005e*/ 	.short	0x00ff


	//----- nvinfo : EIATTR_MERCURY_ISA_VERSION
	.align		4
        /*0060*/ 	.byte	0x03, 0x5f
        /*0062*/ 	.short	0x0101


	//----- nvinfo : EIATTR_VRC_CTA_INIT_COUNT
	.align		4
        /*0064*/ 	.byte	0x02, 0x4a
	.zero		1
	.zero		1


	//----- nvinfo : EIATTR_EXIT_INSTR_OFFSETS
	.align		4
        /*0068*/ 	.byte	0x04, 0x1c
        /*006a*/ 	.short	(.L_19 - .L_18)


	//   ....[0]....
.L_18:
        /*006c*/ 	.word	0x000009e0


	//----- nvinfo : EIATTR_CBANK_PARAM_SIZE
	.align		4
.L_19:
        /*0070*/ 	.byte	0x03, 0x19
        /*0072*/ 	.short	0x0020


	//----- nvinfo : EIATTR_PARAM_CBANK
	.align		4
        /*0074*/ 	.byte	0x04, 0x0a
        /*0076*/ 	.short	(.L_21 - .L_20)
	.align		4
.L_20:
        /*0078*/ 	.word	index@(.nv.constant0._Z6matMulPfS_S_ii)
        /*007c*/ 	.short	0x0380
        /*007e*/ 	.short	0x0020


	//----- nvinfo : EIATTR_SW_WAR
	.align		4
.L_21:
        /*0080*/ 	.byte	0x04, 0x36
        /*0082*/ 	.short	(.L_23 - .L_22)
.L_22:
        /*0084*/ 	.word	0x00000008
.L_23:


//--------------------- .nv.callgraph             --------------------------
	.section	.nv.callgraph,"",@"SHT_CUDA_CALLGRAPH"
	.align	4
	.sectionentsize	8
	.align		4
        /*0000*/ 	.word	0x00000000
	.align		4
        /*0004*/ 	.word	0xffffffff
	.align		4
        /*0008*/ 	.word	0x00000000
	.align		4
        /*000c*/ 	.word	0xfffffffe
	.align		4
        /*0010*/ 	.word	0x00000000
	.align		4
        /*0014*/ 	.word	0xfffffffd
	.align		4
        /*0018*/ 	.word	0x00000000
	.align		4
        /*001c*/ 	.word	0xfffffffc


//--------------------- .text._Z6matMulPfS_S_ii   --------------------------
	.section	.text._Z6matMulPfS_S_ii,"ax",@progbits
	.align	128
        .global         _Z6matMulPfS_S_ii
        .type           _Z6matMulPfS_S_ii,@function
        .size           _Z6matMulPfS_S_ii,(.L_x_5 - _Z6matMulPfS_S_ii)
        .other          _Z6matMulPfS_S_ii,@"STO_CUDA_ENTRY STV_DEFAULT"
_Z6matMulPfS_S_ii:
.text._Z6matMulPfS_S_ii:
[----:B------:R-:W-:Y:S01]  /*0000*/  LDC R1, c[0x0][0x37c] ;  /* 0x0000df00ff017b82 */ /* 0x000fe20000000800 */
[----:B------:R-:W0:Y:S01]  /*0010*/  S2R R0, SR_TID.X ;  /* 0x0000000000007919 */ /* 0x000e220000002100 */
[----:B------:R-:W1:Y:S06]  /*0020*/  LDCU.64 UR18, c[0x0][0x398] ;  /* 0x00007300ff1277ac */ /* 0x000e6c0008000a00 */
[----:B------:R-:W0:Y:S01]  /*0030*/  S2UR UR4, SR_CTAID.X ;  /* 0x00000000000479c3 */ /* 0x000e220000002500 */
[----:B------:R-:W-:Y:S01]  /*0040*/  HFMA2 R12, -RZ, RZ, 0, 0 ;  /* 0x00000000ff0c7431 */ /* 0x000fe200000001ff */
[----:B------:R-:W2:Y:S01]  /*0050*/  S2R R13, SR_TID.Y ;  /* 0x00000000000d7919 */ /* 0x000ea20000002200 */
[----:B------:R-:W3:Y:S05]  /*0060*/  LDCU.64 UR16, c[0x0][0x358] ;  /* 0x00006b00ff1077ac */ /* 0x000eea0008000a00 */
[----:B------:R-:W2:Y:S01]  /*0070*/  S2UR UR5, SR_CTAID.Y ;  /* 0x00000000000579c3 */ /* 0x000ea20000002600 */
[----:B-1----:R-:W-:Y:S01]  /*0080*/  UISETP.GE.AND UP0, UPT, UR18, 0x1, UPT ;  /* 0x000000011200788c */ /* 0x002fe2000bf06270 */
[----:B------:R-:W-:-:S05]  /*0090*/  MOV R2, UR19 ;  /* 0x0000001300027c02 */ /* 0x000fca0008000f00 */
[C---:B0-----:R-:W-:Y:S02]  /*00a0*/  IMAD R0, R2.reuse, UR4, R0 ;  /* 0x0000000402007c24 */ /* 0x041fe4000f8e0200 */
[----:B--2---:R-:W-:Y:S01]  /*00b0*/  IMAD R13, R2, UR5, R13 ;  /* 0x00000005020d7c24 */ /* 0x004fe2000f8e020d */
[----:B---3--:R-:W-:Y:S06]  /*00c0*/  BRA.U !UP0, `(.L_x_0) ;  /* 0x0000000908347547 */ /* 0x008fec000b800000 */
[----:B------:R-:W-:Y:S02]  /*00d0*/  UISETP.GE.U32.AND UP0, UPT, UR18, 0x8, UPT ;  /* 0x000000081200788c */ /* 0x000fe4000bf06070 */
[----:B------:R-:W-:Y:S01]  /*00e0*/  IMAD R14, R0, UR18, RZ ;  /* 0x00000012000e7c24 */ /* 0x000fe2000f8e02ff */
[----:B------:R-:W-:Y:S01]  /*00f0*/  MOV R12, RZ ;  /* 0x000000ff000c7202 */ /* 0x000fe20000000f00 */
[----:B------:R-:W-:-:S05]  /*0100*/  UMOV UR4, URZ ;  /* 0x000000ff00047c82 */ /* 0x000fca0008000000 */
[----:B------:R-:W-:Y:S05]  /*0110*/  BRA.U !UP0, `(.L_x_1) ;  /* 0x0000000108f87547 */ /* 0x000fea000b800000 */
[----:B------:R-:W0:Y:S01]  /*0120*/  LDCU.64 UR20, c[0x0][0x390] ;  /* 0x00007200ff1477ac */ /* 0x000e220008000a00 */
[----:B------:R-:W-:Y:S02]  /*0130*/  MOV R12, RZ ;  /* 0x000000ff000c7202 */ /* 0x000fe40000000f00 */
[----:B------:R-:W-:Y:S01]  /*0140*/  MOV R15, R13 ;  /* 0x0000000d000f7202 */ /* 0x000fe20000000f00 */
[----:B------:R-:W-:-:S04]  /*0150*/  ULOP3.LUT UR4, UR18, 0x7ffffff8, URZ, 0xc0, !UPT ;  /* 0x7ffffff812047892 */ /* 0x000fc8000f8ec0ff */
[----:B------:R-:W-:Y:S02]  /*0160*/  UIADD3 UR4, UPT, UPT, -UR4, URZ, URZ ;  /* 0x000000ff04047290 */ /* 0x000fe4000fffe1ff */
[----:B0-----:R-:W-:Y:S02]  /*0170*/  UIMAD.WIDE.U32 UR6, UR18, 0xc, UR20 ;  /* 0x0000000c120678a5 */ /* 0x001fe4000f8e0014 */
[----:B------:R-:W-:Y:S02]  /*0180*/  UIMAD.WIDE.U32 UR8, UR18, 0x10, UR20 ;  /* 0x00000010120878a5 */ /* 0x000fe4000f8e0014 */
[----:B------:R-:W-:Y:S02]  /*0190*/  UIMAD.WIDE.U32 UR10, UR18, 0x14, UR20 ;  /* 0x00000014120a78a5 */ /* 0x000fe4000f8e0014 */
[----:B------:R-:W-:Y:S02]  /*01a0*/  UIMAD.WIDE.U32 UR12, UR18, 0x18, UR20 ;  /* 0x00000018120c78a5 */ /* 0x000fe4000f8e0014 */
[----:B------:R-:W-:-:S12]  /*01b0*/  UIMAD.WIDE.U32 UR14, UR18, 0x1c, UR20 ;  /* 0x0000001c120e78a5 */ /* 0x000fd8000f8e0014 */
.L_x_2:
[----:B------:R-:W0:Y:S01]  /*01c0*/  LDC.64 R2, c[0x0][0x388] ;  /* 0x0000e200ff027b82 */ /* 0x000e220000000a00 */
[----:B------:R-:W-:Y:S01]  /*01d0*/  HFMA2 R8, -RZ, RZ, 0, 2.384185791015625e-07 ;  /* 0x00000004ff087431 */ /* 0x000fe200000001ff */
[----:B------:R-:W-:Y:S02]  /*01e0*/  UIMAD.WIDE.U32 UR24, UR18, 0x4, UR20 ;  /* 0x00000004121878a5 */ /* 0x000fe4000f8e0014 */
[----:B------:R-:W-:-:S04]  /*01f0*/  UIMAD.WIDE.U32 UR22, UR18, 0x8, UR20 ;  /* 0x00000008121678a5 */ /* 0x000fc8000f8e0014 */
[----:B------:R-:W-:Y:S02]  /*0200*/  MOV R4, UR24 ;  /* 0x0000001800047c02 */ /* 0x000fe40008000f00 */
[----:B------:R-:W-:Y:S01]  /*0210*/  MOV R5, UR25 ;  /* 0x0000001900057c02 */ /* 0x000fe20008000f00 */
[C---:B------:R-:W-:Y:S01]  /*0220*/  IMAD.WIDE R8, R15.reuse, R8, UR20 ;  /* 0x000000140f087e25 */ /* 0x040fe2000f8e0208 */
[----:B------:R-:W-:Y:S02]  /*0230*/  MOV R6, UR22 ;  /* 0x0000001600067c02 */ /* 0x000fe40008000f00 */
[----:B------:R-:W-:Y:S01]  /*0240*/  MOV R7, UR23 ;  /* 0x0000001700077c02 */ /* 0x000fe20008000f00 */
[----:B------:R-:W-:Y:S01]  /*0250*/  IMAD.WIDE R4, R15, 0x4, R4 ;  /* 0x000000040f047825 */ /* 0x000fe200078e0204 */
[----:B------:R1:W2:Y:S03]  /*0260*/  LDG.E R20, desc[UR16][R8.64] ;  /* 0x0000001008147981 */ /* 0x0002a6000c1e1900 */
[----:B------:R-:W-:-:S02]  /*0270*/  HFMA2 R10, -RZ, RZ, 0, 2.384185791015625e-07 ;  /* 0x00000004ff0a7431 */ /* 0x000fc400000001ff */
[----:B0-----:R-:W-:Y:S01]  /*0280*/  IMAD.WIDE R2, R14, 0x4, R2 ;  /* 0x000000040e027825 */ /* 0x001fe200078e0202 */
[----:B------:R-:W-:Y:S01]  /*0290*/  MOV R24, 0x4 ;  /* 0x0000000400187802 */ /* 0x000fe20000000f00 */
[----:B------:R0:W3:Y:S04]  /*02a0*/  LDG.E R19, desc[UR16][R4.64] ;  /* 0x0000001004137981 */ /* 0x0000e8000c1e1900 */
[----:B------:R-:W2:Y:S01]  /*02b0*/  LDG.E R21, desc[UR16][R2.64] ;  /* 0x0000001002157981 */ /* 0x000ea2000c1e1900 */
[----:B------:R-:W-:-:S03]  /*02c0*/  IMAD.WIDE R6, R15, 0x4, R6 ;  /* 0x000000040f067825 */ /* 0x000fc600078e0206 */
[----:B------:R-:W3:Y:S01]  /*02d0*/  LDG.E R18, desc[UR16][R2.64+0x4] ;  /* 0x0000041002127981 */ /* 0x000ee2000c1e1900 */
[C---:B------:R-:W-:Y:S01]  /*02e0*/  IMAD.WIDE R24, R15.reuse, R24, UR6 ;  /* 0x000000060f187e25 */ /* 0x040fe2000f8e0218 */
[----:B------:R-:W-:Y:S02]  /*02f0*/  MOV R26, 0x4 ;  /* 0x00000004001a7802 */ /* 0x000fe40000000f00 */
[----:B------:R4:W5:Y:S01]  /*0300*/  LDG.E R17, desc[UR16][R6.64] ;  /* 0x0000001006117981 */ /* 0x000962000c1e1900 */
[----:B-1----:R-:W-:-:S03]  /*0310*/  IMAD.WIDE R8, R15, R10, UR8 ;  /* 0x000000080f087e25 */ /* 0x002fc6000f8e020a */
[----:B------:R-:W5:Y:S01]  /*0320*/  LDG.E R16, desc[UR16][R2.64+0x8] ;  /* 0x0000081002107981 */ /* 0x000f62000c1e1900 */
[----:B------:R-:W-:Y:S02]  /*0330*/  HFMA2 R28, -RZ, RZ, 0, 2.384185791015625e-07 ;  /* 0x00000004ff1c7431 */ /* 0x000fe400000001ff */
[C---:B0-----:R-:W-:Y:S01]  /*0340*/  IMAD.WIDE R4, R15.reuse, R26, UR10 ;  /* 0x0000000a0f047e25 */ /* 0x041fe2000f8e021a */
[----:B------:R-:W5:Y:S04]  /*0350*/  LDG.E R23, desc[UR16][R24.64] ;  /* 0x0000001018177981 */ /* 0x000f68000c1e1900 */
[----:B------:R-:W5:Y:S01]  /*0360*/  LDG.E R22, desc[UR16][R2.64+0xc] ;  /* 0x00000c1002167981 */ /* 0x000f62000c1e1900 */
[----:B----4-:R-:W-:-:S03]  /*0370*/  IMAD.WIDE R6, R15, R10, UR12 ;  /* 0x0000000c0f067e25 */ /* 0x010fc6000f8e020a */
[----:B------:R-:W4:Y:S04]  /*0380*/  LDG.E R9, desc[UR16][R8.64] ;  /* 0x0000001008097981 */ /* 0x000f28000c1e1900 */
[----:B------:R-:W4:Y:S01]  /*0390*/  LDG.E R26, desc[UR16][R2.64+0x10] ;  /* 0x00001010021a7981 */ /* 0x000f22000c1e1900 */
[----:B------:R-:W-:-:S03]  /*03a0*/  IMAD.WIDE R10, R15, R28, UR14 ;  /* 0x0000000e0f0a7e25 */ /* 0x000fc6000f8e021c */
[----:B------:R-:W4:Y:S04]  /*03b0*/  LDG.E R4, desc[UR16][R4.64] ;  /* 0x0000001004047981 */ /* 0x000f28000c1e1900 */
[----:B------:R-:W4:Y:S04]  /*03c0*/  LDG.E R27, desc[UR16][R2.64+0x14] ;  /* 0x00001410021b7981 */ /* 0x000f28000c1e1900 */
[----:B------:R-:W4:Y:S04]  /*03d0*/  LDG.E R7, desc[UR16][R6.64] ;  /* 0x0000001006077981 */ /* 0x000f28000c1e1900 */
[----:B------:R-:W4:Y:S04]  /*03e0*/  LDG.E R24, desc[UR16][R2.64+0x18] ;  /* 0x0000181002187981 */ /* 0x000f28000c1e1900 */
[----:B------:R-:W4:Y:S04]  /*03f0*/  LDG.E R10, desc[UR16][R10.64] ;  /* 0x000000100a0a7981 */ /* 0x000f28000c1e1900 */
[----:B------:R-:W4:Y:S01]  /*0400*/  LDG.E R28, desc[UR16][R2.64+0x1c] ;  /* 0x00001c10021c7981 */ /* 0x000f22000c1e1900 */
[----:B------:R-:W-:-:S04]  /*0410*/  UIADD3 UR4, UPT, UPT, UR4, 0x8, URZ ;  /* 0x0000000804047890 */ /* 0x000fc8000fffe0ff */
[----:B------:R-:W-:Y:S01]  /*0420*/  UISETP.NE.AND UP0, UPT, UR4, URZ, UPT ;  /* 0x000000ff0400728c */ /* 0x000fe2000bf05270 */
[----:B------:R-:W-:Y:S01]  /*0430*/  IADD3 R14, PT, PT, R14, 0x8, RZ ;  /* 0x000000080e0e7810 */ /* 0x000fe20007ffe0ff */
[----:B--2---:R-:W-:-:S04]  /*0440*/  FFMA R21, R21, R20, R12 ;  /* 0x0000001415157223 */ /* 0x004fc8000000000c */
[----:B---3--:R-:W-:-:S04]  /*0450*/  FFMA R19, R18, R19, R21 ;  /* 0x0000001312137223 */ /* 0x008fc80000000015 */
[----:B-----5:R-:W-:-:S04]  /*0460*/  FFMA R17, R16, R17, R19 ;  /* 0x0000001110117223 */ /* 0x020fc80000000013 */
[----:B------:R-:W-:-:S04]  /*0470*/  FFMA R17, R22, R23, R17 ;  /* 0x0000001716117223 */ /* 0x000fc80000000011 */
[----:B----4-:R-:W-:-:S04]  /*0480*/  FFMA R26, R26, R9, R17 ;  /* 0x000000091a1a7223 */ /* 0x010fc80000000011 */
[----:B------:R-:W-:Y:S01]  /*0490*/  FFMA R27, R27, R4, R26 ;  /* 0x000000041b1b7223 */ /* 0x000fe2000000001a */
[----:B------:R-:W-:-:S03]  /*04a0*/  MOV R4, UR18 ;  /* 0x0000001200047c02 */ /* 0x000fc60008000f00 */
[----:B------:R-:W-:Y:S01]  /*04b0*/  FFMA R7, R24, R7, R27 ;  /* 0x0000000718077223 */ /* 0x000fe2000000001b */
[----:B------:R-:W-:-:S03]  /*04c0*/  LEA R15, R4, R15, 0x3 ;  /* 0x0000000f040f7211 */ /* 0x000fc600078e18ff */
[----:B------:R-:W-:Y:S01]  /*04d0*/  FFMA R12, R28, R10, R7 ;  /* 0x0000000a1c0c7223 */ /* 0x000fe20000000007 */
[----:B------:R-:W-:Y:S06]  /*04e0*/  BRA.U UP0, `(.L_x_2) ;  /* 0xfffffffd00347547 */ /* 0x000fec000b83ffff */
[----:B------:R-:W-:-:S12]  /*04f0*/  ULOP3.LUT UR4, UR18, 0x7ffffff8, URZ, 0xc0, !UPT ;  /* 0x7ffffff812047892 */ /* 0x000fd8000f8ec0ff */
.L_x_1:
[----:B------:R-:W-:-:S04]  /*0500*/  ULOP3.LUT UR6, UR18, 0x7, URZ, 0xc0, !UPT ;  /* 0x0000000712067892 */ /* 0x000fc8000f8ec0ff */
[----:B------:R-:W-:-:S09]  /*0510*/  UISETP.NE.AND UP0, UPT, UR6, URZ, UPT ;  /* 0x000000ff0600728c */ /* 0x000fd2000bf05270 */
[----:B------:R-:W-:Y:S05]  /*0520*/  BRA.U !UP0, `(.L_x_0) ;  /* 0x00000005081c7547 */ /* 0x000fea000b800000 */
[----:B------:R-:W-:Y:S01]  /*0530*/  UISETP.GE.U32.AND UP0, UPT, UR6, 0x4, UPT ;  /* 0x000000040600788c */ /* 0x000fe2000bf06070 */
[----:B------:R-:W-:Y:S01]  /*0540*/  IMAD R2, R0, UR18, RZ ;  /* 0x0000001200027c24 */ /* 0x000fe2000f8e02ff */
[----:B------:R-:W-:-:S04]  /*0550*/  ULOP3.LUT UR5, UR18, 0x3, URZ, 0xc0, !UPT ;  /* 0x0000000312057892 */ /* 0x000fc8000f8ec0ff */
[----:B------:R-:W-:-:S03]  /*0560*/  UISETP.NE.AND UP1, UPT, UR5, URZ, UPT ;  /* 0x000000ff0500728c */ /* 0x000fc6000bf25270 */
[----:B------:R-:W-:Y:S08]  /*0570*/  BRA.U !UP0, `(.L_x_3) ;  /* 0x0000000108687547 */ /* 0x000ff0000b800000 */
[----:B------:R-:W0:Y:S01]  /*0580*/  LDC.64 R6, c[0x0][0x390] ;  /* 0x0000e400ff067b82 */ /* 0x000e220000000a00 */
[----:B------:R-:W-:Y:S02]  /*0590*/  MOV R8, UR4 ;  /* 0x0000000400087c02 */ /* 0x000fe40008000f00 */
[----:B------:R-:W-:Y:S02]  /*05a0*/  IADD3 R3, PT, PT, R2, UR4, RZ ;  /* 0x0000000402037c10 */ /* 0x000fe4000fffe0ff */
[----:B------:R-:W-:Y:S01]  /*05b0*/  MOV R11, UR18 ;  /* 0x00000012000b7c02 */ /* 0x000fe20008000f00 */
[----:B------:R-:W-:Y:S02]  /*05c0*/  IMAD R9, R8, UR18, R13 ;  /* 0x0000001208097c24 */ /* 0x000fe4000f8e020d */
[----:B------:R-:W1:Y:S01]  /*05d0*/  LDC.64 R4, c[0x0][0x388] ;  /* 0x0000e200ff047b82 */ /* 0x000e620000000a00 */
[----:B------:R-:W-:Y:S01]  /*05e0*/  MOV R15, UR18 ;  /* 0x00000012000f7c02 */ /* 0x000fe20008000f00 */
[----:B0-----:R-:W-:Y:S01]  /*05f0*/  IMAD.WIDE R6, R9, 0x4, R6 ;  /* 0x0000000409067825 */ /* 0x001fe200078e0206 */
[----:B------:R-:W-:-:S05]  /*0600*/  MOV R9, UR18 ;  /* 0x0000001200097c02 */ /* 0x000fca0008000f00 */
[----:B------:R-:W-:Y:S02]  /*0610*/  IMAD.WIDE.U32 R8, R9, 0x4, R6 ;  /* 0x0000000409087825 */ /* 0x000fe400078e0006 */
[----:B------:R-:W2:Y:S02]  /*0620*/  LDG.E R6, desc[UR16][R6.64] ;  /* 0x0000001006067981 */ /* 0x000ea4000c1e1900 */
[----:B-1----:R-:W-:-:S04]  /*0630*/  IMAD.WIDE R4, R3, 0x4, R4 ;  /* 0x0000000403047825 */ /* 0x002fc800078e0204 */
[----:B------:R-:W-:Y:S01]  /*0640*/  IMAD.WIDE.U32 R10, R11, 0x4, R8 ;  /* 0x000000040b0a7825 */ /* 0x000fe200078e0008 */
[----:B------:R-:W2:Y:S04]  /*0650*/  LDG.E R3, desc[UR16][R4.64] ;  /* 0x0000001004037981 */ /* 0x000ea8000c1e1900 */
[----:B------:R-:W3:Y:S01]  /*0660*/  LDG.E R8, desc[UR16][R8.64] ;  /* 0x0000001008087981 */ /* 0x000ee2000c1e1900 */
[----:B------:R-:W-:-:S03]  /*0670*/  IMAD.WIDE.U32 R14, R15, 0x4, R10 ;  /* 0x000000040f0e7825 */ /* 0x000fc600078e000a */
[----:B------:R-:W3:Y:S04]  /*0680*/  LDG.E R16, desc[UR16][R4.64+0x4] ;  /* 0x0000041004107981 */ /* 0x000ee8000c1e1900 */
[----:B------:R-:W4:Y:S04]  /*0690*/  LDG.E R17, desc[UR16][R10.64] ;  /* 0x000000100a117981 */ /* 0x000f28000c1e1900 */
[----:B------:R-:W4:Y:S04]  /*06a0*/  LDG.E R18, desc[UR16][R4.64+0x8] ;  /* 0x0000081004127981 */ /* 0x000f28000c1e1900 */
[----:B------:R-:W5:Y:S04]  /*06b0*/  LDG.E R20, desc[UR16][R4.64+0xc] ;  /* 0x00000c1004147981 */ /* 0x000f68000c1e1900 */
[----:B------:R-:W5:Y:S01]  /*06c0*/  LDG.E R14, desc[UR16][R14.64] ;  /* 0x000000100e0e7981 */ /* 0x000f62000c1e1900 */
[----:B------:R-:W-:Y:S01]  /*06d0*/  UIADD3 UR4, UPT, UPT, UR4, 0x4, URZ ;  /* 0x0000000404047890 */ /* 0x000fe2000fffe0ff */
[----:B--2---:R-:W-:-:S04]  /*06e0*/  FFMA R3, R3, R6, R12 ;  /* 0x0000000603037223 */ /* 0x004fc8000000000c */
[----:B---3--:R-:W-:-:S04]  /*06f0*/  FFMA R3, R16, R8, R3 ;  /* 0x0000000810037223 */ /* 0x008fc80000000003 */
[----:B----4-:R-:W-:-:S04]  /*0700*/  FFMA R3, R18, R17, R3 ;  /* 0x0000001112037223 */ /* 0x010fc80000000003 */
[----:B-----5:R-:W-:-:S07]  /*0710*/  FFMA R12, R20, R14, R3 ;  /* 0x0000000e140c7223 */ /* 0x020fce0000000003 */
.L_x_3:
[----:B------:R-:W-:Y:S05]  /*0720*/  BRA.U !UP1, `(.L_x_0) ;  /* 0x00000001099c7547 */ /* 0x000fea000b800000 */
[----:B------:R-:W-:Y:S01]  /*0730*/  UISETP.NE.AND UP0, UPT, UR5, 0x1, UPT ;  /* 0x000000010500788c */ /* 0x000fe2000bf05270 */
[----:B------:R-:W-:Y:S01]  /*0740*/  MOV R4, UR4 ;  /* 0x0000000400047c02 */ /* 0x000fe20008000f00 */
[----:B------:R-:W-:Y:S02]  /*0750*/  ULOP3.LUT UR5, UR18, 0x1, URZ, 0xc0, !UPT ;  /* 0x0000000112057892 */ /* 0x000fe4000f8ec0ff */
[----:B------:R-:W-:Y:S02]  /*0760*/  MOV R5, UR18 ;  /* 0x0000001200057c02 */ /* 0x000fe40008000f00 */
[----:B------:R-:W-:Y:S01]  /*0770*/  UISETP.NE.U32.AND UP1, UPT, UR5, 0x1, UPT ;  /* 0x000000010500788c */ /* 0x000fe2000bf25070 */
[----:B------:R-:W-:-:S04]  /*0780*/  PLOP3.LUT P0, PT, PT, PT, UP0, 0x80, 0x8 ;  /* 0x000000000008781c */ /* 0x000fc80003f0f008 */
[----:B------:R-:W0:Y:S01]  /*0790*/  @UP0 LDCU.64 UR8, c[0x0][0x390] ;  /* 0x00007200ff0807ac */ /* 0x000e220008000a00 */
[----:B------:R-:W-:Y:S01]  /*07a0*/  PLOP3.LUT P1, PT, PT, PT, UP1, 0x80, 0x8 ;  /* 0x000000000008781c */ /* 0x000fe20003f2f018 */
[----:B------:R-:W1:Y:S04]  /*07b0*/  @UP0 LDCU.64 UR6, c[0x0][0x388] ;  /* 0x00007100ff0607ac */ /* 0x000e680008000a00 */
[----:B------:R-:W2:Y:S03]  /*07c0*/  @!UP1 LDCU.64 UR10, c[0x0][0x388] ;  /* 0x00007100ff0a97ac */ /* 0x000ea60008000a00 */
[----:B------:R-:W-:Y:S01]  /*07d0*/  @P0 IMAD R3, R4, UR18, R13 ;  /* 0x0000001204030c24 */ /* 0x000fe2000f8e020d */
[----:B------:R-:W3:Y:S01]  /*07e0*/  @!UP1 LDCU.64 UR12, c[0x0][0x390] ;  /* 0x00007200ff0c97ac */ /* 0x000ee20008000a00 */
[----:B0-----:R-:W-:-:S02]  /*07f0*/  MOV R10, UR8 ;  /* 0x00000008000a7c02 */ /* 0x001fc40008000f00 */
[----:B------:R-:W-:Y:S02]  /*0800*/  MOV R11, UR9 ;  /* 0x00000009000b7c02 */ /* 0x000fe40008000f00 */
[----:B-1----:R-:W-:Y:S02]  /*0810*/  MOV R6, UR6 ;  /* 0x0000000600067c02 */ /* 0x002fe40008000f00 */
[----:B------:R-:W-:Y:S01]  /*0820*/  MOV R7, UR7 ;  /* 0x0000000700077c02 */ /* 0x000fe20008000f00 */
[----:B------:R-:W-:Y:S01]  /*0830*/  @P0 IMAD.WIDE R10, R3, 0x4, R10 ;  /* 0x00000004030a0825 */ /* 0x000fe200078e020a */
[C---:B------:R-:W-:Y:S01]  /*0840*/  @P0 IADD3 R3, PT, PT, R2.reuse, UR4, RZ ;  /* 0x0000000402030c10 */ /* 0x040fe2000fffe0ff */
[----:B------:R-:W-:Y:S01]  /*0850*/  @UP0 UIADD3 UR4, UPT, UPT, UR4, 0x2, URZ ;  /* 0x0000000204040890 */ /* 0x000fe2000fffe0ff */
[----:B--2---:R-:W-:Y:S02]  /*0860*/  MOV R8, UR10 ;  /* 0x0000000a00087c02 */ /* 0x004fe40008000f00 */
[----:B------:R-:W-:Y:S01]  /*0870*/  MOV R9, UR11 ;  /* 0x0000000b00097c02 */ /* 0x000fe20008000f00 */
[----:B------:R-:W-:Y:S01]  /*0880*/  @P0 IMAD.WIDE R6, R3, 0x4, R6 ;  /* 0x0000000403060825 */ /* 0x000fe200078e0206 */
[----:B---3--:R-:W-:Y:S01]  /*0890*/  MOV R14, UR12 ;  /* 0x0000000c000e7c02 */ /* 0x008fe20008000f00 */
[----:B------:R-:W2:Y:S01]  /*08a0*/  @P0 LDG.E R16, desc[UR16][R10.64] ;  /* 0x000000100a100981 */ /* 0x000ea2000c1e1900 */
[----:B------:R-:W-:Y:S01]  /*08b0*/  MOV R18, UR4 ;  /* 0x0000000400127c02 */ /* 0x000fe20008000f00 */
[----:B------:R-:W-:Y:S01]  /*08c0*/  @P0 IMAD.WIDE.U32 R4, R5, 0x4, R10 ;  /* 0x0000000405040825 */ /* 0x000fe200078e000a */
[----:B------:R-:W-:Y:S01]  /*08d0*/  @!P1 IADD3 R3, PT, PT, R2, UR4, RZ ;  /* 0x0000000402039c10 */ /* 0x000fe2000fffe0ff */
[----:B------:R-:W2:Y:S01]  /*08e0*/  @P0 LDG.E R19, desc[UR16][R6.64] ;  /* 0x0000001006130981 */ /* 0x000ea2000c1e1900 */
[----:B------:R-:W-:Y:S01]  /*08f0*/  MOV R15, UR13 ;  /* 0x0000000d000f7c02 */ /* 0x000fe20008000f00 */
[----:B------:R-:W-:-:S02]  /*0900*/  @!P1 IMAD R17, R18, UR18, R13 ;  /* 0x0000001212119c24 */ /* 0x000fc4000f8e020d */
[----:B------:R-:W-:Y:S01]  /*0910*/  @!P1 IMAD.WIDE R2, R3, 0x4, R8 ;  /* 0x0000000403029825 */ /* 0x000fe200078e0208 */
[----:B------:R-:W3:Y:S03]  /*0920*/  @P0 LDG.E R21, desc[UR16][R6.64+0x4] ;  /* 0x0000041006150981 */ /* 0x000ee6000c1e1900 */
[----:B------:R-:W-:Y:S01]  /*0930*/  @!P1 IMAD.WIDE R8, R17, 0x4, R14 ;  /* 0x0000000411089825 */ /* 0x000fe200078e020e */
[----:B------:R-:W3:Y:S04]  /*0940*/  @P0 LDG.E R4, desc[UR16][R4.64] ;  /* 0x0000001004040981 */ /* 0x000ee8000c1e1900 */
[----:B------:R-:W4:Y:S04]  /*0950*/  @!P1 LDG.E R3, desc[UR16][R2.64] ;  /* 0x0000001002039981 */ /* 0x000f28000c1e1900 */
[----:B------:R-:W4:Y:S01]  /*0960*/  @!P1 LDG.E R8, desc[UR16][R8.64] ;  /* 0x0000001008089981 */ /* 0x000f22000c1e1900 */
[----:B--2---:R-:W-:-:S04]  /*0970*/  @P0 FFMA R16, R19, R16, R12 ;  /* 0x0000001013100223 */ /* 0x004fc8000000000c */
[----:B---3--:R-:W-:-:S04]  /*0980*/  @P0 FFMA R12, R21, R4, R16 ;  /* 0x00000004150c0223 */ /* 0x008fc80000000010 */
[----:B----4-:R-:W-:-:S07]  /*0990*/  @!P1 FFMA R12, R3, R8, R12 ;  /* 0x00000008030c9223 */ /* 0x010fce000000000c */
.L_x_0:
[----:B------:R-:W0:Y:S01]  /*09a0*/  LDC.64 R2, c[0x0][0x380] ;  /* 0x0000e000ff027b82 */ /* 0x000e220000000a00 */
[----:B------:R-:W-:-:S04]  /*09b0*/  IMAD R13, R0, UR18, R13 ;  /* 0x00000012000d7c24 */ /* 0x000fc8000f8e020d */
[----:B0-----:R-:W-:-:S05]  /*09c0*/  IMAD.WIDE R2, R13, 0x4, R2 ;  /* 0x000000040d027825 */ /* 0x001fca00078e0202 */
[----:B------:R-:W-:Y:S01]  /*09d0*/  STG.E desc[UR16][R2.64], R12 ;  /* 0x0000000c02007986 */ /* 0x000fe2000c101910 */
[----:B------:R-:W-:Y:S05]  /*09e0*/  EXIT ;  /* 0x000000000000794d */ /* 0x000fea0003800000 */
.L_x_4:
[----:B------:R-:W-:-:S00]  /*09f0*/  BRA `(.L_x_4) ;  /* 0xfffffffc00fc7947 */ /* 0x000fc0000383ffff */
[----:B------:R-:W-:-:S00]  /*0a00*/  NOP ;  /* 0x0000000000007918 */ /* 0x000fc00000000000 */
[----:B------:R-:W-:-:S00]  /*0a10*/  NOP ;  /* 0x0000000000007918 */ /* 0x000fc00000000000 */
[----:B------:R-:W-:-:S00]  /*0a20*/  NOP ;  /* 0x0000000000007918 */ /* 0x000fc00000000000 */
[----:B------:R-:W-:-:S00]  /*0a30*/  NOP ;  /* 0x0000000000007918 */ /* 0x000fc00000000000 */
[----:B------:R-:W-:-:S00]  /*0a40*/  NOP ;  /* 0x0000000000007918 */ /* 0x000fc00000000000 */
[----:B------:R-:W-:-:S00]  /*0a50*/  NOP ;  /* 0x0000000000007918 */ /* 0x000fc00000000000 */
[----:B------:R-:W-:-:S00]  /*0a60*/  NOP ;  /* 0x0000000000007918 */ /* 0x000fc00000000000 */
[----:B------:R-:W-:-:S00]  /*0a70*/  NOP ;  /* 0x0000000000007918 */ /* 0x000fc00000000000 */
.L_x_5:


//--------------------- .nv.shared.reserved.0     --------------------------
	.section	.nv.shared.reserved.0,"aw",@nobits
	.weak		__nv_reservedSMEM_offset_0_alias
	.size		__nv_reservedSMEM_offset_0_alias, 0, 64
	.other		__nv_reservedSMEM_offset_0_alias,@"STO_CUDA_RESERVED_SHARED STV_DEFAULT"
__nv_reservedSMEM_offset_0_alias:
	.zero		0
	.zero		64


//--------------------- .nv.constant0._Z6matMulPfS_S_ii --------------------------
	.section	.nv.constant0._Z6matMulPfS_S_ii,"a",@progbits
	.sectionflags	@""
	.align	4
.nv.constant0._Z6matMulPfS_S_ii:
	.zero		928


//--------------------- SYMBOLS --------------------------

	.type		.nv.reservedSmem.offset0,@object
	.size		.nv.reservedSmem.offset0,0x4
